//
// Generated by NVIDIA NVVM Compiler
//
// Compiler Build ID: CL-36424714
// Cuda compilation tools, release 13.0, V13.0.88
// Based on NVVM 20.0.0
//

.version 9.0
.target sm_100
.address_size 64

	// .globl	_Z13touch2DlinearyPil

.visible .entry _Z13touch2DlinearyPil(
	.param .u64 _Z13touch2DlinearyPil_param_0,
	.param .u64 .ptr .align 1 _Z13touch2DlinearyPil_param_1,
	.param .u64 _Z13touch2DlinearyPil_param_2
)
{
	.reg .b32 	%r<39>;
	.reg .b64 	%rd<10>;

	ld.param.u64 	%rd1, [_Z13touch2DlinearyPil_param_0];
	ld.param.u64 	%rd2, [_Z13touch2DlinearyPil_param_1];
	ld.param.u64 	%rd3, [_Z13touch2DlinearyPil_param_2];
	mov.u32 	%r1, %ntid.x;
	mov.u32 	%r2, %ctaid.x;
	mov.u32 	%r3, %tid.x;
	mad.lo.s32 	%r4, %r1, %r2, %r3;
	mov.u32 	%r5, %ntid.y;
	mov.u32 	%r6, %ctaid.y;
	mov.u32 	%r7, %tid.y;
	mad.lo.s32 	%r8, %r5, %r6, %r7;
	cvt.u32.u64 	%r9, %rd3;
	add.s32 	%r10, %r4, -1;
	mul.lo.s32 	%r11, %r10, %r9;
	add.s32 	%r12, %r11, %r8;
	tex.1d.v4.s32.s32 	{%r13, %r14, %r15, %r16}, [%rd1, {%r12}];
	shl.b32 	%r17, %r9, 1;
	add.s32 	%r18, %r11, %r17;
	add.s32 	%r19, %r18, %r8;
	tex.1d.v4.s32.s32 	{%r20, %r21, %r22, %r23}, [%rd1, {%r19}];
	sub.s32 	%r24, %r18, %r9;
	add.s32 	%r25, %r20, %r13;
	add.s32 	%r26, %r8, %r24;
	add.s32 	%r27, %r26, -1;
	tex.1d.v4.s32.s32 	{%r28, %r29, %r30, %r31}, [%rd1, {%r27}];
	add.s32 	%r32, %r25, %r28;
	add.s32 	%r33, %r26, 1;
	tex.1d.v4.s32.s32 	{%r34, %r35, %r36, %r37}, [%rd1, {%r33}];
	cvta.to.global.u64 	%rd4, %rd2;
	add.s32 	%r38, %r32, %r34;
	cvt.s64.s32 	%rd5, %r26;
	cvt.u64.u32 	%rd6, %r8;
	mad.lo.s64 	%rd7, %rd3, %rd5, %rd6;
	shl.b64 	%rd8, %rd7, 2;
	add.s64 	%rd9, %rd4, %rd8;
	st.global.u32 	[%rd9], %r38;
	ret;

}


// ===== COMPILED SASS (sm_100) =====

	.target	sm_100

	.elftype	@"ET_EXEC"


//--------------------- .note.nv.tkinfo           --------------------------
	.section	.note.nv.tkinfo,"",@"SHT_NOTE"
	.sectionflags	@"SHF_NOTE_NV_TKINFO"
	.tkinfo
        /*0018*/ 	.word	0x00000002
        /*0030*/ 	.string	""
        /*0030*/ 	.string	"ptxas"
        /*0030*/ 	.string	"Cuda compilation tools, release 13.0, V13.0.88"
        /*0030*/ 	.string	"Build cuda_13.0.r13.0/compiler.36424714_0"
        /*0030*/ 	.string	"-arch sm_100 -m 64 "



//--------------------- .note.nv.cuinfo           --------------------------
	.section	.note.nv.cuinfo,"",@"SHT_NOTE"
	.sectionflags	@"SHF_NOTE_NV_CUINFO"
        /*0018*/ 	.short	0x0002
        /*001a*/ 	.short	0x0064
        /*001c*/ 	.short	0x0082
	.zero		2


//--------------------- .nv.info                  --------------------------
	.section	.nv.info,"",@"SHT_CUDA_INFO"
	.align	4


	//----- nvinfo : EIATTR_REGCOUNT
	.align		4
        /*0000*/ 	.byte	0x04, 0x2f
        /*0002*/ 	.short	(.L_1 - .L_0)
	.align		4
.L_0:
        /*0004*/ 	.word	index@(_Z13touch2DlinearyPil)
        /*0008*/ 	.word	0x0000000e


	//----- nvinfo : EIATTR_FRAME_SIZE
	.align		4
.L_1:
        /*000c*/ 	.byte	0x04, 0x11
        /*000e*/ 	.short	(.L_3 - .L_2)
	.align		4
.L_2:
        /*0010*/ 	.word	index@(_Z13touch2DlinearyPil)
        /*0014*/ 	.word	0x00000000


	//----- nvinfo : EIATTR_MIN_STACK_SIZE
	.align		4
.L_3:
        /*0018*/ 	.byte	0x04, 0x12
        /*001a*/ 	.short	(.L_5 - .L_4)
	.align		4
.L_4:
        /*001c*/ 	.word	index@(_Z13touch2DlinearyPil)
        /*0020*/ 	.word	0x00000000
.L_5:


//--------------------- .nv.compat                --------------------------
	.section	.nv.compat,"",@"SHT_CUDA_COMPAT_INFO"
	.align	4
        /*0000*/ 	.byte	0x02, 0x09, 0x00, 0x00, 0x02, 0x02, 0x02, 0x00, 0x02, 0x05, 0x05, 0x00, 0x03, 0x07, 0x01, 0x01
        /*0010*/ 	.byte	0x02, 0x03, 0x00, 0x00, 0x02, 0x06, 0x01, 0x00, 0x04, 0x0b, 0x08, 0x00, 0x09, 0x00, 0x00, 0x00
        /*0020*/ 	.byte	0x00, 0x00, 0x00, 0x00


//--------------------- .nv.info._Z13touch2DlinearyPil --------------------------
	.section	.nv.info._Z13touch2DlinearyPil,"",@"SHT_CUDA_INFO"
	.sectionflags	@""
	.align	4


	//----- nvinfo : EIATTR_CUDA_API_VERSION
	.align		4
        /*0000*/ 	.byte	0x04, 0x37
        /*0002*/ 	.short	(.L_7 - .L_6)
.L_6:
        /*0004*/ 	.word	0x00000082


	//----- nvinfo : EIATTR_KPARAM_INFO
	.align		4
.L_7:
        /*0008*/ 	.byte	0x04, 0x17
        /*000a*/ 	.short	(.L_9 - .L_8)
.L_8:
        /*000c*/ 	.word	0x00000000
        /*0010*/ 	.short	0x0002
        /*0012*/ 	.short	0x0010
        /*0014*/ 	.byte	0x00, 0xf0, 0x21, 0x00


	//----- nvinfo : EIATTR_KPARAM_INFO
	.align		4
.L_9:
        /*0018*/ 	.byte	0x04, 0x17
        /*001a*/ 	.short	(.L_11 - .L_10)
.L_10:
        /*001c*/ 	.word	0x00000000
        /*0020*/ 	.short	0x0001
        /*0022*/ 	.short	0x0008
        /*0024*/ 	.byte	0x00, 0xf5, 0x21, 0x00


	//----- nvinfo : EIATTR_KPARAM_INFO
	.align		4
.L_11:
        /*0028*/ 	.byte	0x04, 0x17
        /*002a*/ 	.short	(.L_13 - .L_12)
.L_12:
        /*002c*/ 	.word	0x00000000
        /*0030*/ 	.short	0x0000
        /*0032*/ 	.short	0x0000
        /*0034*/ 	.byte	0x00, 0xf0, 0x21, 0x00


	//----- nvinfo : EIATTR_SPARSE_MMA_MASK
	.align		4
.L_13:
        /*0038*/ 	.byte	0x03, 0x50
        /*003a*/ 	.short	0x0000


	//----- nvinfo : EIATTR_MAXREG_COUNT
	.align		4
        /*003c*/ 	.byte	0x03, 0x1b
        /*003e*/ 	.short	0x00ff


	//----- nvinfo : EIATTR_MERCURY_ISA_VERSION
	.align		4
        /*0040*/ 	.byte	0x03, 0x5f
        /*0042*/ 	.short	0x0101


	//----- nvinfo : EIATTR_VRC_CTA_INIT_COUNT
	.align		4
        /*0044*/ 	.byte	0x02, 0x4a
	.zero		1
	.zero		1


	//----- nvinfo : EIATTR_EXIT_INSTR_OFFSETS
	.align		4
        /*0048*/ 	.byte	0x04, 0x1c
        /*004a*/ 	.short	(.L_15 - .L_14)


	//   ....[0]....
.L_14:
        /*004c*/ 	.word	0x00000250


	//----- nvinfo : EIATTR_CBANK_PARAM_SIZE
	.align		4
.L_15:
        /*0050*/ 	.byte	0x03, 0x19
        /*0052*/ 	.short	0x0018


	//----- nvinfo : EIATTR_PARAM_CBANK
	.align		4
        /*0054*/ 	.byte	0x04, 0x0a
        /*0056*/ 	.short	(.L_17 - .L_16)
	.align		4
.L_16:
        /*0058*/ 	.word	index@(.nv.constant0._Z13touch2DlinearyPil)
        /*005c*/ 	.short	0x0380
        /*005e*/ 	.short	0x0018


	//----- nvinfo : EIATTR_SW_WAR
	.align		4
.L_17:
        /*0060*/ 	.byte	0x04, 0x36
        /*0062*/ 	.short	(.L_19 - .L_18)
.L_18:
        /*0064*/ 	.word	0x00000008
.L_19:


//--------------------- .nv.callgraph             --------------------------
	.section	.nv.callgraph,"",@"SHT_CUDA_CALLGRAPH"
	.align	4
	.sectionentsize	8
	.align		4
        /*0000*/ 	.word	0x00000000
	.align		4
        /*0004*/ 	.word	0xffffffff
	.align		4
        /*0008*/ 	.word	0x00000000
	.align		4
        /*000c*/ 	.word	0xfffffffe
	.align		4
        /*0010*/ 	.word	0x00000000
	.align		4
        /*0014*/ 	.word	0xfffffffd
	.align		4
        /*0018*/ 	.word	0x00000000
	.align		4
        /*001c*/ 	.word	0xfffffffc


//--------------------- .text._Z13touch2DlinearyPil --------------------------
	.section	.text._Z13touch2DlinearyPil,"ax",@progbits
	.align	128
        .global         _Z13touch2DlinearyPil
        .type           _Z13touch2DlinearyPil,@function
        .size           _Z13touch2DlinearyPil,(.L_x_1 - _Z13touch2DlinearyPil)
        .other          _Z13touch2DlinearyPil,@"STO_CUDA_ENTRY STV_DEFAULT"
_Z13touch2DlinearyPil:
.text._Z13touch2DlinearyPil:
[----:B------:R-:W-:Y:S01]  /*0000*/  LDC R1, c[0x0][0x37c] ;  /* 0x0000df00ff017b82 */ /* 0x000fe20000000800 */
[----:B------:R-:W0:Y:S01]  /*0010*/  S2R R0, SR_CTAID.X ;  /* 0x0000000000007919 */ /* 0x000e220000002500 */
[----:B------:R-:W0:Y:S06]  /*0020*/  LDCU UR4, c[0x0][0x360] ;  /* 0x00006c00ff0477ac */ /* 0x000e2c0008000800 */
[----:B------:R-:W1:Y:S01]  /*0030*/  LDC.64 R2, c[0x0][0x390] ;  /* 0x0000e400ff027b82 */ /* 0x000e620000000a00 */
[----:B------:R-:W0:Y:S01]  /*0040*/  S2R R5, SR_TID.X ;  /* 0x0000000000057919 */ /* 0x000e220000002100 */
[----:B------:R-:W2:Y:S01]  /*0050*/  LDCU UR5, c[0x0][0x364] ;  /* 0x00006c80ff0577ac */ /* 0x000ea20008000800 */
[----:B------:R-:W2:Y:S01]  /*0060*/  S2R R4, SR_CTAID.Y ;  /* 0x0000000000047919 */ /* 0x000ea20000002600 */
[----:B------:R-:W2:Y:S01]  /*0070*/  S2R R7, SR_TID.Y ;  /* 0x0000000000077919 */ /* 0x000ea20000002200 */
[----:B0-----:R-:W-:Y:S01]  /*0080*/  IMAD R0, R0, UR4, R5 ;  /* 0x0000000400007c24 */ /* 0x001fe2000f8e0205 */
[----:B------:R-:W0:Y:S04]  /*0090*/  LDCU UR4, c[0x0][0x380] ;  /* 0x00007000ff0477ac */ /* 0x000e280008000800 */
[----:B------:R-:W-:Y:S01]  /*00a0*/  IADD3 R5, PT, PT, R0, -0x1, RZ ;  /* 0xffffffff00057810 */ /* 0x000fe20007ffe0ff */
[----:B--2---:R-:W-:Y:S01]  /*00b0*/  IMAD R4, R4, UR5, R7 ;  /* 0x0000000504047c24 */ /* 0x004fe2000f8e0207 */
[----:B------:R-:W-:-:S03]  /*00c0*/  UMOV UR5, URZ ;  /* 0x000000ff00057c82 */ /* 0x000fc60008000000 */
[----:B-1----:R-:W-:-:S04]  /*00d0*/  IMAD R5, R5, R2, RZ ;  /* 0x0000000205057224 */ /* 0x002fc800078e02ff */
[----:B------:R-:W-:Y:S01]  /*00e0*/  IMAD.IADD R0, R4, 0x1, R5 ;  /* 0x0000000104007824 */ /* 0x000fe200078e0205 */
[----:B------:R-:W-:-:S04]  /*00f0*/  LEA R7, R2, R5, 0x1 ;  /* 0x0000000502077211 */ /* 0x000fc800078e08ff */
[C---:B------:R-:W-:Y:S02]  /*0100*/  IADD3 R9, PT, PT, R4.reuse, -R2, R7 ;  /* 0x8000000204097210 */ /* 0x040fe40007ffe007 */
[----:B------:R-:W-:Y:S01]  /*0110*/  IADD3 R7, PT, PT, R4, R7, RZ ;  /* 0x0000000704077210 */ /* 0x000fe20007ffe0ff */
[----:B0-----:R-:W-:Y:S01]  /*0120*/  TLD.LZ RZ, R0, R0, UR4, 1D, 0x1 ;  /* 0x00ff04ff00007f66 */ /* 0x001fe200081e01ff */
[C---:B------:R-:W-:Y:S01]  /*0130*/  IADD3 R8, PT, PT, R9.reuse, 0x1, RZ ;  /* 0x0000000109087810 */ /* 0x040fe20007ffe0ff */
[----:B------:R-:W-:-:S03]  /*0140*/  VIADD R6, R9, 0xffffffff ;  /* 0xffffffff09067836 */ /* 0x000fc60000000000 */
[----:B------:R-:W-:Y:S03]  /*0150*/  TLD.LZ RZ, R7, R7, UR4, 1D, 0x1 ;  /* 0x00ff04ff07077f66 */ /* 0x000fe600081e01ff */
[----:B------:R-:W5:Y:S01]  /*0160*/  TLD.LZ RZ, R6, R6, UR4, 1D, 0x1 ;  /* 0x00ff04ff06067f66 */ /* 0x000f6200081e01ff */
[----:B------:R0:W5:Y:S01]  /*0170*/  TLD.LZ RZ, R11, R8, UR4, 1D, 0x1 ;  /* 0x00ff04ff080b7f66 */ /* 0x00016200081e01ff */
[----:B------:R-:W1:Y:S01]  /*0180*/  LDCU.64 UR6, c[0x0][0x388] ;  /* 0x00007100ff0677ac */ /* 0x000e620008000a00 */
[----:B------:R-:W-:-:S05]  /*0190*/  SHF.R.S32.HI R5, RZ, 0x1f, R9 ;  /* 0x0000001fff057819 */ /* 0x000fca0000011409 */
[-C--:B------:R-:W-:Y:S02]  /*01a0*/  IMAD R10, R5, R2.reuse, RZ ;  /* 0x00000002050a7224 */ /* 0x080fe400078e02ff */
[----:B------:R-:W-:Y:S02]  /*01b0*/  IMAD.MOV.U32 R5, RZ, RZ, RZ ;  /* 0x000000ffff057224 */ /* 0x000fe400078e00ff */
[C---:B------:R-:W-:Y:S01]  /*01c0*/  IMAD R3, R9.reuse, R3, R10 ;  /* 0x0000000309037224 */ /* 0x040fe200078e020a */
[----:B0-----:R-:W0:Y:S01]  /*01d0*/  LDCU.64 UR4, c[0x0][0x358] ;  /* 0x00006b00ff0477ac */ /* 0x001e220008000a00 */
[----:B------:R-:W-:-:S03]  /*01e0*/  IMAD.WIDE.U32 R4, R9, R2, R4 ;  /* 0x0000000209047225 */ /* 0x000fc600078e0004 */
[----:B-1----:R-:W-:Y:S02]  /*01f0*/  LEA R2, P0, R4, UR6, 0x2 ;  /* 0x0000000604027c11 */ /* 0x002fe4000f8010ff */
[----:B------:R-:W-:-:S04]  /*0200*/  IADD3 R3, PT, PT, R5, R3, RZ ;  /* 0x0000000305037210 */ /* 0x000fc80007ffe0ff */
[----:B------:R-:W-:Y:S02]  /*0210*/  LEA.HI.X R3, R4, UR7, R3, 0x2, P0 ;  /* 0x0000000704037c11 */ /* 0x000fe400080f1403 */
[----:B-----5:R-:W-:-:S05]  /*0220*/  IADD3 R0, PT, PT, R6, R7, R0 ;  /* 0x0000000706007210 */ /* 0x020fca0007ffe000 */
[----:B------:R-:W-:-:S05]  /*0230*/  IMAD.IADD R11, R0, 0x1, R11 ;  /* 0x00000001000b7824 */ /* 0x000fca00078e020b */
[----:B0-----:R-:W-:Y:S01]  /*0240*/  STG.E desc[UR4][R2.64], R11 ;  /* 0x0000000b02007986 */ /* 0x001fe2000c101904 */
[----:B------:R-:W-:Y:S05]  /*0250*/  EXIT ;  /* 0x000000000000794d */ /* 0x000fea0003800000 */
.L_x_0:
[----:B------:R-:W-:-:S00]  /*0260*/  BRA `(.L_x_0) ;  /* 0xfffffffc00fc7947 */ /* 0x000fc0000383ffff */
[----:B------:R-:W-:-:S00]  /*0270*/  NOP ;  /* 0x0000000000007918 */ /* 0x000fc00000000000 */
        /* <DEDUP_REMOVED lines=8> */
.L_x_1:


//--------------------- .nv.shared.reserved.0     --------------------------
	.section	.nv.shared.reserved.0,"aw",@nobits
	.weak		__nv_reservedSMEM_offset_0_alias
	.size		__nv_reservedSMEM_offset_0_alias, 0, 64
	.other		__nv_reservedSMEM_offset_0_alias,@"STO_CUDA_RESERVED_SHARED STV_DEFAULT"
__nv_reservedSMEM_offset_0_alias:
	.zero		0
	.zero		64


//--------------------- .nv.constant0._Z13touch2DlinearyPil --------------------------
	.section	.nv.constant0._Z13touch2DlinearyPil,"a",@progbits
	.sectionflags	@""
	.align	4
.nv.constant0._Z13touch2DlinearyPil:
	.zero		920


//--------------------- SYMBOLS --------------------------

	.type		.nv.reservedSmem.offset0,@object
	.size		.nv.reservedSmem.offset0,0x4
